//
// Generated by NVIDIA NVVM Compiler
//
// Compiler Build ID: CL-36424714
// Cuda compilation tools, release 13.0, V13.0.88
// Based on NVVM 20.0.0
//

.version 9.0
.target sm_100
.address_size 64

	// .globl	_Z10getMaximumPjj
.extern .func  (.param .b32 func_retval0) vprintf
(
	.param .b64 vprintf_param_0,
	.param .b64 vprintf_param_1
)
;
// _ZZ6getMaxPjjS_E6shared has been demoted
.global .align 1 .b8 $str[42] = {103, 114, 105, 100, 58, 32, 37, 100, 44, 32, 116, 104, 114, 101, 97, 100, 73, 100, 120, 46, 120, 58, 32, 37, 100, 32, 98, 108, 111, 99, 107, 68, 105, 109, 46, 120, 58, 32, 37, 100, 10};

.visible .entry _Z10getMaximumPjj(
	.param .u64 .ptr .align 1 _Z10getMaximumPjj_param_0,
	.param .u32 _Z10getMaximumPjj_param_1
)
{
	.reg .pred 	%p<39>;
	.reg .b32 	%r<121>;
	.reg .b64 	%rd<16>;

	ld.param.u64 	%rd10, [_Z10getMaximumPjj_param_0];
	ld.param.u32 	%r80, [_Z10getMaximumPjj_param_1];
	cvta.to.global.u64 	%rd1, %rd10;
	setp.eq.s32 	%p1, %r80, 0;
	@%p1 bra 	$L__BB0_71;
	ld.global.u32 	%r84, [%rd1];
	and.b32  	%r2, %r80, 15;
	setp.lt.u32 	%p2, %r80, 16;
	mov.b32 	%r111, 0;
	@%p2 bra 	$L__BB0_36;
	and.b32  	%r111, %r80, -16;
	neg.s32 	%r82, %r111;
	add.s64 	%rd14, %rd1, 32;
$L__BB0_3:
	.pragma "nounroll";
	ld.global.u32 	%r7, [%rd14+-32];
	setp.le.u32 	%p3, %r7, %r84;
	@%p3 bra 	$L__BB0_5;
	st.global.u32 	[%rd1], %r7;
	mov.u32 	%r84, %r7;
$L__BB0_5:
	ld.global.u32 	%r9, [%rd14+-28];
	setp.le.u32 	%p4, %r9, %r84;
	@%p4 bra 	$L__BB0_7;
	st.global.u32 	[%rd1], %r9;
	mov.u32 	%r84, %r9;
$L__BB0_7:
	ld.global.u32 	%r11, [%rd14+-24];
	setp.le.u32 	%p5, %r11, %r84;
	@%p5 bra 	$L__BB0_9;
	st.global.u32 	[%rd1], %r11;
	mov.u32 	%r84, %r11;
$L__BB0_9:
	ld.global.u32 	%r13, [%rd14+-20];
	setp.le.u32 	%p6, %r13, %r84;
	@%p6 bra 	$L__BB0_11;
	st.global.u32 	[%rd1], %r13;
	mov.u32 	%r84, %r13;
$L__BB0_11:
	ld.global.u32 	%r15, [%rd14+-16];
	setp.le.u32 	%p7, %r15, %r84;
	@%p7 bra 	$L__BB0_13;
	st.global.u32 	[%rd1], %r15;
	mov.u32 	%r84, %r15;
$L__BB0_13:
	ld.global.u32 	%r17, [%rd14+-12];
	setp.le.u32 	%p8, %r17, %r84;
	@%p8 bra 	$L__BB0_15;
	st.global.u32 	[%rd1], %r17;
	mov.u32 	%r84, %r17;
$L__BB0_15:
	ld.global.u32 	%r19, [%rd14+-8];
	setp.le.u32 	%p9, %r19, %r84;
	@%p9 bra 	$L__BB0_17;
	st.global.u32 	[%rd1], %r19;
	mov.u32 	%r84, %r19;
$L__BB0_17:
	ld.global.u32 	%r21, [%rd14+-4];
	setp.le.u32 	%p10, %r21, %r84;
	@%p10 bra 	$L__BB0_19;
	st.global.u32 	[%rd1], %r21;
	mov.u32 	%r84, %r21;
$L__BB0_19:
	ld.global.u32 	%r23, [%rd14];
	setp.le.u32 	%p11, %r23, %r84;
	@%p11 bra 	$L__BB0_21;
	st.global.u32 	[%rd1], %r23;
	mov.u32 	%r84, %r23;
$L__BB0_21:
	ld.global.u32 	%r25, [%rd14+4];
	setp.le.u32 	%p12, %r25, %r84;
	@%p12 bra 	$L__BB0_23;
	st.global.u32 	[%rd1], %r25;
	mov.u32 	%r84, %r25;
$L__BB0_23:
	ld.global.u32 	%r27, [%rd14+8];
	setp.le.u32 	%p13, %r27, %r84;
	@%p13 bra 	$L__BB0_25;
	st.global.u32 	[%rd1], %r27;
	mov.u32 	%r84, %r27;
$L__BB0_25:
	ld.global.u32 	%r29, [%rd14+12];
	setp.le.u32 	%p14, %r29, %r84;
	@%p14 bra 	$L__BB0_27;
	st.global.u32 	[%rd1], %r29;
	mov.u32 	%r84, %r29;
$L__BB0_27:
	ld.global.u32 	%r31, [%rd14+16];
	setp.le.u32 	%p15, %r31, %r84;
	@%p15 bra 	$L__BB0_29;
	st.global.u32 	[%rd1], %r31;
	mov.u32 	%r84, %r31;
$L__BB0_29:
	ld.global.u32 	%r33, [%rd14+20];
	setp.le.u32 	%p16, %r33, %r84;
	@%p16 bra 	$L__BB0_31;
	st.global.u32 	[%rd1], %r33;
	mov.u32 	%r84, %r33;
$L__BB0_31:
	ld.global.u32 	%r35, [%rd14+24];
	setp.le.u32 	%p17, %r35, %r84;
	@%p17 bra 	$L__BB0_33;
	st.global.u32 	[%rd1], %r35;
	mov.u32 	%r84, %r35;
$L__BB0_33:
	ld.global.u32 	%r37, [%rd14+28];
	setp.le.u32 	%p18, %r37, %r84;
	@%p18 bra 	$L__BB0_35;
	st.global.u32 	[%rd1], %r37;
	mov.u32 	%r84, %r37;
$L__BB0_35:
	add.s32 	%r82, %r82, 16;
	add.s64 	%rd14, %rd14, 64;
	setp.ne.s32 	%p19, %r82, 0;
	@%p19 bra 	$L__BB0_3;
$L__BB0_36:
	setp.eq.s32 	%p20, %r2, 0;
	@%p20 bra 	$L__BB0_71;
	and.b32  	%r42, %r80, 7;
	setp.lt.u32 	%p21, %r2, 8;
	@%p21 bra 	$L__BB0_55;
	mul.wide.u32 	%rd11, %r111, 4;
	add.s64 	%rd5, %rd1, %rd11;
	ld.global.u32 	%r43, [%rd5];
	setp.le.u32 	%p22, %r43, %r84;
	@%p22 bra 	$L__BB0_40;
	st.global.u32 	[%rd1], %r43;
	mov.u32 	%r84, %r43;
$L__BB0_40:
	ld.global.u32 	%r45, [%rd5+4];
	setp.le.u32 	%p23, %r45, %r84;
	@%p23 bra 	$L__BB0_42;
	st.global.u32 	[%rd1], %r45;
	mov.u32 	%r84, %r45;
$L__BB0_42:
	ld.global.u32 	%r47, [%rd5+8];
	setp.le.u32 	%p24, %r47, %r84;
	@%p24 bra 	$L__BB0_44;
	st.global.u32 	[%rd1], %r47;
	mov.u32 	%r84, %r47;
$L__BB0_44:
	ld.global.u32 	%r49, [%rd5+12];
	setp.le.u32 	%p25, %r49, %r84;
	@%p25 bra 	$L__BB0_46;
	st.global.u32 	[%rd1], %r49;
	mov.u32 	%r84, %r49;
$L__BB0_46:
	ld.global.u32 	%r51, [%rd5+16];
	setp.le.u32 	%p26, %r51, %r84;
	@%p26 bra 	$L__BB0_48;
	st.global.u32 	[%rd1], %r51;
	mov.u32 	%r84, %r51;
$L__BB0_48:
	ld.global.u32 	%r53, [%rd5+20];
	setp.le.u32 	%p27, %r53, %r84;
	@%p27 bra 	$L__BB0_50;
	st.global.u32 	[%rd1], %r53;
	mov.u32 	%r84, %r53;
$L__BB0_50:
	ld.global.u32 	%r55, [%rd5+24];
	setp.le.u32 	%p28, %r55, %r84;
	@%p28 bra 	$L__BB0_52;
	st.global.u32 	[%rd1], %r55;
	mov.u32 	%r84, %r55;
$L__BB0_52:
	ld.global.u32 	%r57, [%rd5+28];
	setp.le.u32 	%p29, %r57, %r84;
	@%p29 bra 	$L__BB0_54;
	st.global.u32 	[%rd1], %r57;
	mov.u32 	%r84, %r57;
$L__BB0_54:
	add.s32 	%r111, %r111, 8;
$L__BB0_55:
	setp.eq.s32 	%p30, %r42, 0;
	@%p30 bra 	$L__BB0_71;
	and.b32  	%r62, %r80, 3;
	setp.lt.u32 	%p31, %r42, 4;
	@%p31 bra 	$L__BB0_66;
	mul.wide.u32 	%rd12, %r111, 4;
	add.s64 	%rd6, %rd1, %rd12;
	ld.global.u32 	%r63, [%rd6];
	setp.le.u32 	%p32, %r63, %r84;
	@%p32 bra 	$L__BB0_59;
	st.global.u32 	[%rd1], %r63;
	mov.u32 	%r84, %r63;
$L__BB0_59:
	ld.global.u32 	%r65, [%rd6+4];
	setp.le.u32 	%p33, %r65, %r84;
	@%p33 bra 	$L__BB0_61;
	st.global.u32 	[%rd1], %r65;
	mov.u32 	%r84, %r65;
$L__BB0_61:
	ld.global.u32 	%r67, [%rd6+8];
	setp.le.u32 	%p34, %r67, %r84;
	@%p34 bra 	$L__BB0_63;
	st.global.u32 	[%rd1], %r67;
	mov.u32 	%r84, %r67;
$L__BB0_63:
	ld.global.u32 	%r69, [%rd6+12];
	setp.le.u32 	%p35, %r69, %r84;
	@%p35 bra 	$L__BB0_65;
	st.global.u32 	[%rd1], %r69;
	mov.u32 	%r84, %r69;
$L__BB0_65:
	add.s32 	%r111, %r111, 4;
$L__BB0_66:
	setp.eq.s32 	%p36, %r62, 0;
	@%p36 bra 	$L__BB0_71;
	mul.wide.u32 	%rd13, %r111, 4;
	add.s64 	%rd15, %rd1, %rd13;
	neg.s32 	%r118, %r62;
$L__BB0_68:
	.pragma "nounroll";
	ld.global.u32 	%r77, [%rd15];
	setp.le.u32 	%p37, %r77, %r84;
	@%p37 bra 	$L__BB0_70;
	st.global.u32 	[%rd1], %r77;
	mov.u32 	%r84, %r77;
$L__BB0_70:
	add.s64 	%rd15, %rd15, 4;
	add.s32 	%r118, %r118, 1;
	setp.ne.s32 	%p38, %r118, 0;
	@%p38 bra 	$L__BB0_68;
$L__BB0_71:
	ret;

}
	// .globl	_Z6getMaxPjjS_
.visible .entry _Z6getMaxPjjS_(
	.param .u64 .ptr .align 1 _Z6getMaxPjjS__param_0,
	.param .u32 _Z6getMaxPjjS__param_1,
	.param .u64 .ptr .align 1 _Z6getMaxPjjS__param_2
)
{
	.local .align 8 .b8 	__local_depot1[16];
	.reg .b64 	%SP;
	.reg .b64 	%SPL;
	.reg .pred 	%p<5>;
	.reg .b32 	%r<23>;
	.reg .b64 	%rd<17>;
	// demoted variable
	.shared .align 4 .b8 _ZZ6getMaxPjjS_E6shared[4096];
	mov.u64 	%SPL, __local_depot1;
	cvta.local.u64 	%SP, %SPL;
	ld.param.u64 	%rd3, [_Z6getMaxPjjS__param_0];
	ld.param.u32 	%r7, [_Z6getMaxPjjS__param_1];
	ld.param.u64 	%rd4, [_Z6getMaxPjjS__param_2];
	cvta.to.global.u64 	%rd1, %rd4;
	cvta.to.global.u64 	%rd5, %rd3;
	add.u64 	%rd6, %SP, 0;
	add.u64 	%rd7, %SPL, 0;
	mov.u32 	%r1, %ctaid.x;
	mov.u32 	%r22, %ntid.x;
	mul.lo.s32 	%r8, %r1, %r22;
	mov.u32 	%r3, %tid.x;
	add.s32 	%r9, %r8, %r3;
	mul.wide.s32 	%rd8, %r9, 4;
	add.s64 	%rd9, %rd5, %rd8;
	ld.global.u32 	%r10, [%rd9];
	shl.b32 	%r11, %r3, 2;
	mov.u32 	%r12, _ZZ6getMaxPjjS_E6shared;
	add.s32 	%r13, %r12, %r11;
	setp.lt.u32 	%p1, %r3, %r7;
	selp.b32 	%r14, %r10, 0, %p1;
	st.shared.u32 	[%r13], %r14;
	bar.sync 	0;
	shl.b32 	%r15, %r8, 2;
	add.s32 	%r16, %r13, %r15;
	ld.shared.u32 	%r17, [%r16];
	mul.wide.u32 	%rd10, %r3, 4;
	add.s64 	%rd2, %rd1, %rd10;
	st.global.u32 	[%rd2], %r17;
	st.local.v2.u32 	[%rd7], {%r9, %r3};
	st.local.u32 	[%rd7+8], %r22;
	mov.u64 	%rd11, $str;
	cvta.global.u64 	%rd12, %rd11;
	{ // callseq 0, 0
	.param .b64 param0;
	st.param.b64 	[param0], %rd12;
	.param .b64 param1;
	st.param.b64 	[param1], %rd6;
	.param .b32 retval0;
	call.uni (retval0), 
	vprintf, 
	(
	param0, 
	param1
	);
	ld.param.b32 	%r18, [retval0];
	} // callseq 0
$L__BB1_1:
	mov.u32 	%r4, %r22;
	shr.u32 	%r22, %r4, 1;
	setp.ge.u32 	%p2, %r3, %r22;
	@%p2 bra 	$L__BB1_4;
	ld.global.u32 	%r20, [%rd2];
	mul.wide.u32 	%rd13, %r22, 4;
	add.s64 	%rd14, %rd2, %rd13;
	ld.global.u32 	%r6, [%rd14];
	setp.ge.u32 	%p3, %r20, %r6;
	@%p3 bra 	$L__BB1_4;
	st.global.u32 	[%rd2], %r6;
$L__BB1_4:
	bar.sync 	0;
	setp.gt.u32 	%p4, %r4, 1;
	@%p4 bra 	$L__BB1_1;
	ld.shared.u32 	%r21, [_ZZ6getMaxPjjS_E6shared];
	mul.wide.u32 	%rd15, %r1, 4;
	add.s64 	%rd16, %rd1, %rd15;
	st.global.u32 	[%rd16], %r21;
	ret;

}


// ===== COMPILED SASS (sm_100) =====

	.target	sm_100

	.elftype	@"ET_EXEC"


//--------------------- .note.nv.tkinfo           --------------------------
	.section	.note.nv.tkinfo,"",@"SHT_NOTE"
	.sectionflags	@"SHF_NOTE_NV_TKINFO"
	.tkinfo
        /*0018*/ 	.word	0x00000002
        /*0030*/ 	.string	""
        /*0030*/ 	.string	"ptxas"
        /*0030*/ 	.string	"Cuda compilation tools, release 13.0, V13.0.88"
        /*0030*/ 	.string	"Build cuda_13.0.r13.0/compiler.36424714_0"
        /*0030*/ 	.string	"-arch sm_100 -m 64 "



//--------------------- .note.nv.cuinfo           --------------------------
	.section	.note.nv.cuinfo,"",@"SHT_NOTE"
	.sectionflags	@"SHF_NOTE_NV_CUINFO"
        /*0018*/ 	.short	0x0002
        /*001a*/ 	.short	0x0064
        /*001c*/ 	.short	0x0082
	.zero		2


//--------------------- .nv.info                  --------------------------
	.section	.nv.info,"",@"SHT_CUDA_INFO"
	.align	4


	//----- nvinfo : EIATTR_REGCOUNT
	.align		4
        /*0000*/ 	.byte	0x04, 0x2f
        /*0002*/ 	.short	(.L_2 - .L_1)
	.align		4
.L_1:
        /*0004*/ 	.word	index@(_Z10getMaximumPjj)
        /*0008*/ 	.word	0x00000012


	//----- nvinfo : EIATTR_FRAME_SIZE
	.align		4
.L_2:
        /*000c*/ 	.byte	0x04, 0x11
        /*000e*/ 	.short	(.L_4 - .L_3)
	.align		4
.L_3:
        /*0010*/ 	.word	index@(_Z10getMaximumPjj)
        /*0014*/ 	.word	0x00000000


	//----- nvinfo : EIATTR_REGCOUNT
	.align		4
.L_4:
        /*0018*/ 	.byte	0x04, 0x2f
        /*001a*/ 	.short	(.L_6 - .L_5)
	.align		4
.L_5:
        /*001c*/ 	.word	index@(_Z6getMaxPjjS_)
        /*0020*/ 	.word	0x0000001a


	//----- nvinfo : EIATTR_FRAME_SIZE
	.align		4
.L_6:
        /*0024*/ 	.byte	0x04, 0x11
        /*0026*/ 	.short	(.L_8 - .L_7)
	.align		4
.L_7:
        /*0028*/ 	.word	index@(_Z6getMaxPjjS_)
        /*002c*/ 	.word	0x00000010


	//----- nvinfo : EIATTR_MIN_STACK_SIZE
	.align		4
.L_8:
        /*0030*/ 	.byte	0x04, 0x12
        /*0032*/ 	.short	(.L_10 - .L_9)
	.align		4
.L_9:
        /*0034*/ 	.word	index@(_Z6getMaxPjjS_)
        /*0038*/ 	.word	0x00000010


	//----- nvinfo : EIATTR_MIN_STACK_SIZE
	.align		4
.L_10:
        /*003c*/ 	.byte	0x04, 0x12
        /*003e*/ 	.short	(.L_12 - .L_11)
	.align		4
.L_11:
        /*0040*/ 	.word	index@(_Z10getMaximumPjj)
        /*0044*/ 	.word	0x00000000
.L_12:


//--------------------- .nv.compat                --------------------------
	.section	.nv.compat,"",@"SHT_CUDA_COMPAT_INFO"
	.align	4
        /*0000*/ 	.byte	0x02, 0x09, 0x00, 0x00, 0x02, 0x02, 0x01, 0x00, 0x02, 0x05, 0x05, 0x00, 0x03, 0x07, 0x01, 0x01
        /*0010*/ 	.byte	0x02, 0x03, 0x00, 0x00, 0x02, 0x06, 0x01, 0x00, 0x04, 0x0b, 0x08, 0x00, 0x09, 0x00, 0x00, 0x00
        /*0020*/ 	.byte	0x00, 0x00, 0x00, 0x00


//--------------------- .nv.info._Z6getMaxPjjS_   --------------------------
	.section	.nv.info._Z6getMaxPjjS_,"",@"SHT_CUDA_INFO"
	.sectionflags	@""
	.align	4


	//----- nvinfo : EIATTR_CUDA_API_VERSION
	.align		4
        /*0000*/ 	.byte	0x04, 0x37
        /*0002*/ 	.short	(.L_14 - .L_13)
.L_13:
        /*0004*/ 	.word	0x00000082


	//----- nvinfo : EIATTR_KPARAM_INFO
	.align		4
.L_14:
        /*0008*/ 	.byte	0x04, 0x17
        /*000a*/ 	.short	(.L_16 - .L_15)
.L_15:
        /*000c*/ 	.word	0x00000000
        /*0010*/ 	.short	0x0002
        /*0012*/ 	.short	0x0010
        /*0014*/ 	.byte	0x00, 0xf5, 0x21, 0x00


	//----- nvinfo : EIATTR_KPARAM_INFO
	.align		4
.L_16:
        /*0018*/ 	.byte	0x04, 0x17
        /*001a*/ 	.short	(.L_18 - .L_17)
.L_17:
        /*001c*/ 	.word	0x00000000
        /*0020*/ 	.short	0x0001
        /*0022*/ 	.short	0x0008
        /*0024*/ 	.byte	0x00, 0xf0, 0x11, 0x00


	//----- nvinfo : EIATTR_KPARAM_INFO
	.align		4
.L_18:
        /*0028*/ 	.byte	0x04, 0x17
        /*002a*/ 	.short	(.L_20 - .L_19)
.L_19:
        /*002c*/ 	.word	0x00000000
        /*0030*/ 	.short	0x0000
        /*0032*/ 	.short	0x0000
        /*0034*/ 	.byte	0x00, 0xf5, 0x21, 0x00


	//----- nvinfo : EIATTR_SPARSE_MMA_MASK
	.align		4
.L_20:
        /*0038*/ 	.byte	0x03, 0x50
        /*003a*/ 	.short	0x0000


	//----- nvinfo : EIATTR_MAXREG_COUNT
	.align		4
        /*003c*/ 	.byte	0x03, 0x1b
        /*003e*/ 	.short	0x00ff


	//----- nvinfo : EIATTR_NUM_BARRIERS
	.align		4
        /*0040*/ 	.byte	0x02, 0x4c
        /*0042*/ 	.byte	0x01
	.zero		1


	//----- nvinfo : EIATTR_EXTERNS
	.align		4
        /*0044*/ 	.byte	0x04, 0x0f
        /*0046*/ 	.short	(.L_22 - .L_21)


	//   ....[0]....
	.align		4
.L_21:
        /*0048*/ 	.word	index@(vprintf)


	//----- nvinfo : EIATTR_MERCURY_ISA_VERSION
	.align		4
.L_22:
        /*004c*/ 	.byte	0x03, 0x5f
        /*004e*/ 	.short	0x0101


	//----- nvinfo : EIATTR_VRC_CTA_INIT_COUNT
	.align		4
        /*0050*/ 	.byte	0x02, 0x4a
	.zero		1
	.zero		1


	//----- nvinfo : EIATTR_SYSCALL_OFFSETS
	.align		4
        /*0054*/ 	.byte	0x04, 0x46
        /*0056*/ 	.short	(.L_24 - .L_23)


	//   ....[0]....
.L_23:
        /*0058*/ 	.word	0x00000260


	//----- nvinfo : EIATTR_EXIT_INSTR_OFFSETS
	.align		4
.L_24:
        /*005c*/ 	.byte	0x04, 0x1c
        /*005e*/ 	.short	(.L_26 - .L_25)


	//   ....[0]....
.L_25:
        /*0060*/ 	.word	0x000003b0


	//----- nvinfo : EIATTR_CRS_STACK_SIZE
	.align		4
.L_26:
        /*0064*/ 	.byte	0x04, 0x1e
        /*0066*/ 	.short	(.L_28 - .L_27)
.L_27:
        /*0068*/ 	.word	0x00000000


	//----- nvinfo : EIATTR_CBANK_PARAM_SIZE
	.align		4
.L_28:
        /*006c*/ 	.byte	0x03, 0x19
        /*006e*/ 	.short	0x0018


	//----- nvinfo : EIATTR_PARAM_CBANK
	.align		4
        /*0070*/ 	.byte	0x04, 0x0a
        /*0072*/ 	.short	(.L_30 - .L_29)
	.align		4
.L_29:
        /*0074*/ 	.word	index@(.nv.constant0._Z6getMaxPjjS_)
        /*0078*/ 	.short	0x0380
        /*007a*/ 	.short	0x0018


	//----- nvinfo : EIATTR_SW_WAR
	.align		4
.L_30:
        /*007c*/ 	.byte	0x04, 0x36
        /*007e*/ 	.short	(.L_32 - .L_31)
.L_31:
        /*0080*/ 	.word	0x00000008
.L_32:


//--------------------- .nv.info._Z10getMaximumPjj --------------------------
	.section	.nv.info._Z10getMaximumPjj,"",@"SHT_CUDA_INFO"
	.sectionflags	@""
	.align	4


	//----- nvinfo : EIATTR_CUDA_API_VERSION
	.align		4
        /*0000*/ 	.byte	0x04, 0x37
        /*0002*/ 	.short	(.L_34 - .L_33)
.L_33:
        /*0004*/ 	.word	0x00000082


	//----- nvinfo : EIATTR_KPARAM_INFO
	.align		4
.L_34:
        /*0008*/ 	.byte	0x04, 0x17
        /*000a*/ 	.short	(.L_36 - .L_35)
.L_35:
        /*000c*/ 	.word	0x00000000
        /*0010*/ 	.short	0x0001
        /*0012*/ 	.short	0x0008
        /*0014*/ 	.byte	0x00, 0xf0, 0x11, 0x00


	//----- nvinfo : EIATTR_KPARAM_INFO
	.align		4
.L_36:
        /*0018*/ 	.byte	0x04, 0x17
        /*001a*/ 	.short	(.L_38 - .L_37)
.L_37:
        /*001c*/ 	.word	0x00000000
        /*0020*/ 	.short	0x0000
        /*0022*/ 	.short	0x0000
        /*0024*/ 	.byte	0x00, 0xf5, 0x21, 0x00


	//----- nvinfo : EIATTR_SPARSE_MMA_MASK
	.align		4
.L_38:
        /*0028*/ 	.byte	0x03, 0x50
        /*002a*/ 	.short	0x0000


	//----- nvinfo : EIATTR_MAXREG_COUNT
	.align		4
        /*002c*/ 	.byte	0x03, 0x1b
        /*002e*/ 	.short	0x00ff


	//----- nvinfo : EIATTR_MERCURY_ISA_VERSION
	.align		4
        /*0030*/ 	.byte	0x03, 0x5f
        /*0032*/ 	.short	0x0101


	//----- nvinfo : EIATTR_VRC_CTA_INIT_COUNT
	.align		4
        /*0034*/ 	.byte	0x02, 0x4a
	.zero		1
	.zero		1


	//----- nvinfo : EIATTR_EXIT_INSTR_OFFSETS
	.align		4
        /*0038*/ 	.byte	0x04, 0x1c
        /*003a*/ 	.short	(.L_40 - .L_39)


	//   ....[0]....
.L_39:
        /*003c*/ 	.word	0x00000030


	//   ....[1]....
        /*0040*/ 	.word	0x00000690


	//   ....[2]....
        /*0044*/ 	.word	0x000009a0


	//   ....[3]....
        /*0048*/ 	.word	0x00000b60


	//   ....[4]....
        /*004c*/ 	.word	0x00000c40


	//----- nvinfo : EIATTR_CBANK_PARAM_SIZE
	.align		4
.L_40:
        /*0050*/ 	.byte	0x03, 0x19
        /*0052*/ 	.short	0x000c


	//----- nvinfo : EIATTR_PARAM_CBANK
	.align		4
        /*0054*/ 	.byte	0x04, 0x0a
        /*0056*/ 	.short	(.L_42 - .L_41)
	.align		4
.L_41:
        /*0058*/ 	.word	index@(.nv.constant0._Z10getMaximumPjj)
        /*005c*/ 	.short	0x0380
        /*005e*/ 	.short	0x000c


	//----- nvinfo : EIATTR_SW_WAR
	.align		4
.L_42:
        /*0060*/ 	.byte	0x04, 0x36
        /*0062*/ 	.short	(.L_44 - .L_43)
.L_43:
        /*0064*/ 	.word	0x00000008
.L_44:


//--------------------- .nv.callgraph             --------------------------
	.section	.nv.callgraph,"",@"SHT_CUDA_CALLGRAPH"
	.align	4
	.sectionentsize	8
	.align		4
        /*0000*/ 	.word	0x00000000
	.align		4
        /*0004*/ 	.word	0xffffffff
	.align		4
        /*0008*/ 	.word	index@(_Z6getMaxPjjS_)
	.align		4
        /*000c*/ 	.word	index@(vprintf)
	.align		4
        /*0010*/ 	.word	0x00000000
	.align		4
        /*0014*/ 	.word	0xfffffffe
	.align		4
        /*0018*/ 	.word	0x00000000
	.align		4
        /*001c*/ 	.word	0xfffffffd
	.align		4
        /*0020*/ 	.word	0x00000000
	.align		4
        /*0024*/ 	.word	0xfffffffc


//--------------------- .nv.constant4             --------------------------
	.section	.nv.constant4,"a",@progbits
	.align	8
	.align		8
.nv.constant4:
        /*0000*/ 	.dword	vprintf
	.align		8
        /*0008*/ 	.dword	$str


//--------------------- .text._Z6getMaxPjjS_      --------------------------
	.section	.text._Z6getMaxPjjS_,"ax",@progbits
	.align	128
        .global         _Z6getMaxPjjS_
        .type           _Z6getMaxPjjS_,@function
        .size           _Z6getMaxPjjS_,(.L_x_9 - _Z6getMaxPjjS_)
        .other          _Z6getMaxPjjS_,@"STO_CUDA_ENTRY STV_DEFAULT"
_Z6getMaxPjjS_:
.text._Z6getMaxPjjS_:
[----:B------:R-:W0:Y:S01]  /*0000*/  LDC R1, c[0x0][0x37c] ;  /* 0x0000df00ff017b82 */ /* 0x000e220000000800 */
[----:B------:R-:W1:Y:S01]  /*0010*/  S2R R22, SR_CTAID.X ;  /* 0x0000000000167919 */ /* 0x000e620000002500 */
[----:B------:R-:W2:Y:S06]  /*0020*/  LDCU UR6, c[0x0][0x2fc] ;  /* 0x00005f80ff0677ac */ /* 0x000eac0008000800 */
[----:B------:R-:W1:Y:S01]  /*0030*/  LDC R10, c[0x0][0x360] ;  /* 0x0000d800ff0a7b82 */ /* 0x000e620000000800 */
[----:B0-----:R-:W-:Y:S01]  /*0040*/  VIADD R1, R1, 0xfffffff0 ;  /* 0xfffffff001017836 */ /* 0x001fe20000000000 */
[----:B------:R-:W0:Y:S01]  /*0050*/  S2R R19, SR_TID.X ;  /* 0x0000000000137919 */ /* 0x000e220000002100 */
[----:B------:R-:W3:Y:S01]  /*0060*/  LDCU.64 UR36, c[0x0][0x358] ;  /* 0x00006b00ff2477ac */ /* 0x000ee20008000a00 */
[----:B------:R-:W4:Y:S04]  /*0070*/  LDCU UR7, c[0x0][0x388] ;  /* 0x00007100ff0777ac */ /* 0x000f280008000800 */
[----:B------:R-:W5:Y:S08]  /*0080*/  LDC.64 R2, c[0x0][0x380] ;  /* 0x0000e000ff027b82 */ /* 0x000f700000000a00 */
[----:B------:R-:W2:Y:S01]  /*0090*/  S2UR UR5, SR_CgaCtaId ;  /* 0x00000000000579c3 */ /* 0x000ea20000008800 */
[----:B------:R-:W-:-:S07]  /*00a0*/  UMOV UR4, 0x400 ;  /* 0x0000040000047882 */ /* 0x000fce0000000000 */
[----:B------:R-:W4:Y:S01]  /*00b0*/  LDC.64 R16, c[0x0][0x390] ;  /* 0x0000e400ff107b82 */ /* 0x000f220000000a00 */
[----:B------:R-:W-:Y:S01]  /*00c0*/  MOV R8, 0x0 ;  /* 0x0000000000087802 */ /* 0x000fe20000000f00 */
[----:B------:R-:W4:Y:S01]  /*00d0*/  LDCU.64 UR8, c[0x4][0x8] ;  /* 0x01000100ff0877ac */ /* 0x000f220008000a00 */
[----:B-1----:R-:W-:-:S04]  /*00e0*/  IMAD R0, R22, R10, RZ ;  /* 0x0000000a16007224 */ /* 0x002fc800078e02ff */
[----:B0-----:R-:W-:-:S04]  /*00f0*/  IMAD.IADD R18, R0, 0x1, R19 ;  /* 0x0000000100127824 */ /* 0x001fc800078e0213 */
[----:B-----5:R-:W-:-:S06]  /*0100*/  IMAD.WIDE R2, R18, 0x4, R2 ;  /* 0x0000000412027825 */ /* 0x020fcc00078e0202 */
[----:B---3--:R-:W3:Y:S01]  /*0110*/  LDG.E R2, desc[UR36][R2.64] ;  /* 0x0000002402027981 */ /* 0x008ee2000c1e1900 */
[----:B--2---:R-:W-:Y:S01]  /*0120*/  ULEA UR4, UR5, UR4, 0x18 ;  /* 0x0000000405047291 */ /* 0x004fe2000f8ec0ff */
[C---:B----4-:R-:W-:Y:S01]  /*0130*/  ISETP.GE.U32.AND P0, PT, R19.reuse, UR7, PT ;  /* 0x0000000713007c0c */ /* 0x050fe2000bf06070 */
[----:B------:R-:W0:Y:S01]  /*0140*/  LDC.64 R8, c[0x4][R8] ;  /* 0x0100000008087b82 */ /* 0x000e220000000a00 */
[C---:B------:R-:W-:Y:S01]  /*0150*/  IMAD.WIDE.U32 R16, R19.reuse, 0x4, R16 ;  /* 0x0000000413107825 */ /* 0x040fe200078e0010 */
[----:B------:R-:W-:Y:S02]  /*0160*/  STL.64 [R1], R18 ;  /* 0x0000001201007387 */ /* 0x000fe40000100a00 */
[----:B------:R-:W-:Y:S02]  /*0170*/  LEA R5, R19, UR4, 0x2 ;  /* 0x0000000413057c11 */ /* 0x000fe4000f8e10ff */
[----:B------:R-:W-:Y:S02]  /*0180*/  STL [R1+0x8], R10 ;  /* 0x0000080a01007387 */ /* 0x000fe40000100800 */
[----:B------:R-:W-:Y:S01]  /*0190*/  LEA R0, R0, R5, 0x2 ;  /* 0x0000000500007211 */ /* 0x000fe200078e10ff */
[----:B------:R-:W1:Y:S01]  /*01a0*/  LDCU UR4, c[0x0][0x2f8] ;  /* 0x00005f00ff0477ac */ /* 0x000e620008000800 */
[----:B---3--:R-:W-:-:S02]  /*01b0*/  SEL R4, R2, RZ, !P0 ;  /* 0x000000ff02047207 */ /* 0x008fc40004000000 */
[----:B-1----:R-:W-:Y:S02]  /*01c0*/  IADD3 R6, P0, PT, R1, UR4, RZ ;  /* 0x0000000401067c10 */ /* 0x002fe4000ff1e0ff */
[----:B------:R-:W-:Y:S01]  /*01d0*/  MOV R2, R10 ;  /* 0x0000000a00027202 */ /* 0x000fe20000000f00 */
[----:B------:R1:W-:Y:S02]  /*01e0*/  STS [R5], R4 ;  /* 0x0000000405007388 */ /* 0x0003e40000000800 */
[----:B------:R-:W-:Y:S01]  /*01f0*/  IMAD.X R7, RZ, RZ, UR6, P0 ;  /* 0x00000006ff077e24 */ /* 0x000fe200080e06ff */
[----:B------:R-:W-:Y:S01]  /*0200*/  BAR.SYNC.DEFER_BLOCKING 0x0 ;  /* 0x0000000000007b1d */ /* 0x000fe20000010000 */
[----:B-1----:R-:W-:Y:S02]  /*0210*/  IMAD.U32 R4, RZ, RZ, UR8 ;  /* 0x00000008ff047e24 */ /* 0x002fe4000f8e00ff */
[----:B------:R-:W-:-:S03]  /*0220*/  IMAD.U32 R5, RZ, RZ, UR9 ;  /* 0x00000009ff057e24 */ /* 0x000fc6000f8e00ff */
[----:B------:R-:W1:Y:S04]  /*0230*/  LDS R3, [R0] ;  /* 0x0000000000037984 */ /* 0x000e680000000800 */
[----:B01----:R1:W-:Y:S02]  /*0240*/  STG.E desc[UR36][R16.64], R3 ;  /* 0x0000000310007986 */ /* 0x0033e4000c101924 */
[----:B------:R-:W-:-:S07]  /*0250*/  LEPC R20, `(.L_x_0) ;  /* 0x000000001014794e */ /* 0x000fce0000000000 */
[----:B-1----:R-:W-:Y:S05]  /*0260*/  CALL.ABS.NOINC R8 ;  /* 0x0000000008007343 */ /* 0x002fea0003c00000 */
.L_x_0:
[----:B------:R-:W-:Y:S02]  /*0270*/  MOV R3, R2 ;  /* 0x0000000200037202 */ /* 0x000fe40000000f00 */
[----:B------:R-:W-:-:S04]  /*0280*/  SHF.R.U32.HI R2, RZ, 0x1, R2 ;  /* 0x00000001ff027819 */ /* 0x000fc80000011602 */
[----:B------:R-:W-:-:S13]  /*0290*/  ISETP.GE.U32.AND P0, PT, R19, R2, PT ;  /* 0x000000021300720c */ /* 0x000fda0003f06070 */
[----:B0-----:R-:W-:Y:S05]  /*02a0*/  @P0 BRA `(.L_x_1) ;  /* 0x0000000000140947 */ /* 0x001fea0003800000 */
[----:B------:R-:W-:Y:S01]  /*02b0*/  IMAD.WIDE.U32 R4, R2, 0x4, R16 ;  /* 0x0000000402047825 */ /* 0x000fe200078e0010 */
[----:B------:R-:W2:Y:S05]  /*02c0*/  LDG.E R0, desc[UR36][R16.64] ;  /* 0x0000002410007981 */ /* 0x000eaa000c1e1900 */
[----:B------:R-:W2:Y:S02]  /*02d0*/  LDG.E R5, desc[UR36][R4.64] ;  /* 0x0000002404057981 */ /* 0x000ea4000c1e1900 */
[----:B--2---:R-:W-:-:S13]  /*02e0*/  ISETP.GE.U32.AND P0, PT, R0, R5, PT ;  /* 0x000000050000720c */ /* 0x004fda0003f06070 */
[----:B------:R0:W-:Y:S02]  /*02f0*/  @!P0 STG.E desc[UR36][R16.64], R5 ;  /* 0x0000000510008986 */ /* 0x0001e4000c101924 */
.L_x_1:
[----:B------:R-:W-:Y:S01]  /*0300*/  ISETP.GT.U32.AND P0, PT, R3, 0x1, PT ;  /* 0x000000010300780c */ /* 0x000fe20003f04070 */
[----:B------:R-:W-:Y:S05]  /*0310*/  WARPSYNC.ALL ;  /* 0x0000000000007948 */ /* 0x000fea0003800000 */
[----:B------:R-:W-:Y:S07]  /*0320*/  BAR.SYNC.DEFER_BLOCKING 0x0 ;  /* 0x0000000000007b1d */ /* 0x000fee0000010000 */
[----:B------:R-:W-:Y:S05]  /*0330*/  @P0 BRA `(.L_x_0) ;  /* 0xfffffffc00cc0947 */ /* 0x000fea000383ffff */
[----:B------:R-:W1:Y:S01]  /*0340*/  S2UR UR5, SR_CgaCtaId ;  /* 0x00000000000579c3 */ /* 0x000e620000008800 */
[----:B------:R-:W-:-:S07]  /*0350*/  UMOV UR4, 0x400 ;  /* 0x0000040000047882 */ /* 0x000fce0000000000 */
[----:B------:R-:W2:Y:S01]  /*0360*/  LDC.64 R2, c[0x0][0x390] ;  /* 0x0000e400ff027b82 */ /* 0x000ea20000000a00 */
[----:B-1----:R-:W-:Y:S01]  /*0370*/  ULEA UR4, UR5, UR4, 0x18 ;  /* 0x0000000405047291 */ /* 0x002fe2000f8ec0ff */
[----:B--2---:R-:W-:-:S08]  /*0380*/  IMAD.WIDE.U32 R22, R22, 0x4, R2 ;  /* 0x0000000416167825 */ /* 0x004fd000078e0002 */
[----:B0-----:R-:W0:Y:S04]  /*0390*/  LDS R5, [UR4] ;  /* 0x00000004ff057984 */ /* 0x001e280008000800 */
[----:B0-----:R-:W-:Y:S01]  /*03a0*/  STG.E desc[UR36][R22.64], R5 ;  /* 0x0000000516007986 */ /* 0x001fe2000c101924 */
[----:B------:R-:W-:Y:S05]  /*03b0*/  EXIT ;  /* 0x000000000000794d */ /* 0x000fea0003800000 */
.L_x_2:
[----:B------:R-:W-:-:S00]  /*03c0*/  BRA `(.L_x_2) ;  /* 0xfffffffc00fc7947 */ /* 0x000fc0000383ffff */
[----:B------:R-:W-:-:S00]  /*03d0*/  NOP ;  /* 0x0000000000007918 */ /* 0x000fc00000000000 */
        /* <DEDUP_REMOVED lines=10> */
.L_x_9:


//--------------------- .text._Z10getMaximumPjj   --------------------------
	.section	.text._Z10getMaximumPjj,"ax",@progbits
	.align	128
        .global         _Z10getMaximumPjj
        .type           _Z10getMaximumPjj,@function
        .size           _Z10getMaximumPjj,(.L_x_10 - _Z10getMaximumPjj)
        .other          _Z10getMaximumPjj,@"STO_CUDA_ENTRY STV_DEFAULT"
_Z10getMaximumPjj:
.text._Z10getMaximumPjj:
[----:B------:R-:W-:Y:S01]  /*0000*/  LDC R1, c[0x0][0x37c] ;  /* 0x0000df00ff017b82 */ /* 0x000fe20000000800 */
[----:B------:R-:W0:Y:S02]  /*0010*/  LDCU UR4, c[0x0][0x388] ;  /* 0x00007100ff0477ac */ /* 0x000e240008000800 */
[----:B0-----:R-:W-:-:S13]  /*0020*/  ISETP.NE.AND P0, PT, RZ, UR4, PT ;  /* 0x00000004ff007c0c */ /* 0x001fda000bf05270 */
[----:B------:R-:W-:Y:S05]  /*0030*/  @!P0 EXIT ;  /* 0x000000000000894d */ /* 0x000fea0003800000 */
[----:B------:R-:W0:Y:S01]  /*0040*/  LDC.64 R4, c[0x0][0x380] ;  /* 0x0000e000ff047b82 */ /* 0x000e220000000a00 */
[----:B------:R-:W0:Y:S02]  /*0050*/  LDCU.64 UR10, c[0x0][0x358] ;  /* 0x00006b00ff0a77ac */ /* 0x000e240008000a00 */
[----:B0-----:R0:W5:Y:S01]  /*0060*/  LDG.E R0, desc[UR10][R4.64] ;  /* 0x0000000a04007981 */ /* 0x001162000c1e1900 */
[----:B------:R-:W-:Y:S01]  /*0070*/  UISETP.GE.U32.AND UP0, UPT, UR4, 0x10, UPT ;  /* 0x000000100400788c */ /* 0x000fe2000bf06070 */
[----:B------:R-:W-:Y:S01]  /*0080*/  IMAD.MOV.U32 R2, RZ, RZ, RZ ;  /* 0x000000ffff027224 */ /* 0x000fe200078e00ff */
[----:B------:R-:W-:-:S06]  /*0090*/  ULOP3.LUT UR8, UR4, 0xf, URZ, 0xc0, !UPT ;  /* 0x0000000f04087892 */ /* 0x000fcc000f8ec0ff */
[----:B------:R-:W-:Y:S01]  /*00a0*/  ISETP.NE.AND P0, PT, RZ, UR8, PT ;  /* 0x00000008ff007c0c */ /* 0x000fe2000bf05270 */
[----:B0-----:R-:W-:-:S12]  /*00b0*/  BRA.U !UP0, `(.L_x_3) ;  /* 0x0000000508747547 */ /* 0x001fd8000b800000 */
[----:B------:R-:W0:Y:S01]  /*00c0*/  LDCU.64 UR6, c[0x0][0x380] ;  /* 0x00007000ff0677ac */ /* 0x000e220008000a00 */
[----:B------:R-:W-:-:S06]  /*00d0*/  ULOP3.LUT UR4, UR4, 0xfffffff0, URZ, 0xc0, !UPT ;  /* 0xfffffff004047892 */ /* 0x000fcc000f8ec0ff */
[----:B------:R-:W-:Y:S01]  /*00e0*/  IMAD.U32 R2, RZ, RZ, UR4 ;  /* 0x00000004ff027e24 */ /* 0x000fe2000f8e00ff */
[----:B0-----:R-:W-:-:S04]  /*00f0*/  UIADD3 UR5, UP0, UPT, UR6, 0x20, URZ ;  /* 0x0000002006057890 */ /* 0x001fc8000ff1e0ff */
[----:B------:R-:W-:Y:S02]  /*0100*/  UIADD3.X UR6, UPT, UPT, URZ, UR7, URZ, UP0, !UPT ;  /* 0x00000007ff067290 */ /* 0x000fe400087fe4ff */
[----:B------:R-:W-:Y:S01]  /*0110*/  IMAD.U32 R4, RZ, RZ, UR5 ;  /* 0x00000005ff047e24 */ /* 0x000fe2000f8e00ff */
[----:B------:R-:W-:-:S03]  /*0120*/  UIADD3 UR7, UPT, UPT, -UR4, URZ, URZ ;  /* 0x000000ff04077290 */ /* 0x000fc6000fffe1ff */
[----:B------:R-:W-:-:S09]  /*0130*/  IMAD.U32 R5, RZ, RZ, UR6 ;  /* 0x00000006ff057e24 */ /* 0x000fd2000f8e00ff */
.L_x_4:
[----:B-1----:R-:W2:Y:S02]  /*0140*/  LDG.E R3, desc[UR10][R4.64+-0x20] ;  /* 0xffffe00a04037981 */ /* 0x002ea4000c1e1900 */
[----:B--2--5:R-:W-:-:S13]  /*0150*/  ISETP.GT.U32.AND P1, PT, R3, R0, PT ;  /* 0x000000000300720c */ /* 0x024fda0003f24070 */
[----:B------:R-:W0:Y:S02]  /*0160*/  @P1 LDC.64 R6, c[0x0][0x380] ;  /* 0x0000e000ff061b82 */ /* 0x000e240000000a00 */
[----:B0-----:R0:W-:Y:S04]  /*0170*/  @P1 STG.E desc[UR10][R6.64], R3 ;  /* 0x0000000306001986 */ /* 0x0011e8000c10190a */
[----:B------:R-:W2:Y:S01]  /*0180*/  LDG.E R13, desc[UR10][R4.64+-0x1c] ;  /* 0xffffe40a040d7981 */ /* 0x000ea2000c1e1900 */
[----:B------:R-:W-:-:S05]  /*0190*/  @P1 IMAD.MOV.U32 R0, RZ, RZ, R3 ;  /* 0x000000ffff001224 */ /* 0x000fca00078e0003 */
[----:B--2---:R-:W-:-:S13]  /*01a0*/  ISETP.GT.U32.AND P1, PT, R13, R0, PT ;  /* 0x000000000d00720c */ /* 0x004fda0003f24070 */
[----:B------:R-:W1:Y:S02]  /*01b0*/  @P1 LDC.64 R8, c[0x0][0x380] ;  /* 0x0000e000ff081b82 */ /* 0x000e640000000a00 */
[----:B-1----:R1:W-:Y:S04]  /*01c0*/  @P1 STG.E desc[UR10][R8.64], R13 ;  /* 0x0000000d08001986 */ /* 0x0023e8000c10190a */
[----:B------:R-:W2:Y:S01]  /*01d0*/  LDG.E R15, desc[UR10][R4.64+-0x18] ;  /* 0xffffe80a040f7981 */ /* 0x000ea2000c1e1900 */
[----:B------:R-:W-:-:S05]  /*01e0*/  @P1 IMAD.MOV.U32 R0, RZ, RZ, R13 ;  /* 0x000000ffff001224 */ /* 0x000fca00078e000d */
[----:B--2---:R-:W-:-:S13]  /*01f0*/  ISETP.GT.U32.AND P1, PT, R15, R0, PT ;  /* 0x000000000f00720c */ /* 0x004fda0003f24070 */
[----:B------:R-:W2:Y:S02]  /*0200*/  @P1 LDC.64 R10, c[0x0][0x380] ;  /* 0x0000e000ff0a1b82 */ /* 0x000ea40000000a00 */
[----:B--2---:R2:W-:Y:S04]  /*0210*/  @P1 STG.E desc[UR10][R10.64], R15 ;  /* 0x0000000f0a001986 */ /* 0x0045e8000c10190a */
[----:B0-----:R-:W3:Y:S01]  /*0220*/  LDG.E R3, desc[UR10][R4.64+-0x14] ;  /* 0xffffec0a04037981 */ /* 0x001ee2000c1e1900 */
[----:B------:R-:W-:-:S05]  /*0230*/  @P1 IMAD.MOV.U32 R0, RZ, RZ, R15 ;  /* 0x000000ffff001224 */ /* 0x000fca00078e000f */
[----:B---3--:R-:W-:-:S13]  /*0240*/  ISETP.GT.U32.AND P1, PT, R3, R0, PT ;  /* 0x000000000300720c */ /* 0x008fda0003f24070 */
[----:B------:R-:W0:Y:S02]  /*0250*/  @P1 LDC.64 R6, c[0x0][0x380] ;  /* 0x0000e000ff061b82 */ /* 0x000e240000000a00 */
[----:B0-----:R0:W-:Y:S04]  /*0260*/  @P1 STG.E desc[UR10][R6.64], R3 ;  /* 0x0000000306001986 */ /* 0x0011e8000c10190a */
[----:B-1----:R-:W3:Y:S01]  /*0270*/  LDG.E R13, desc[UR10][R4.64+-0x10] ;  /* 0xfffff00a040d7981 */ /* 0x002ee2000c1e1900 */
[----:B------:R-:W-:-:S05]  /*0280*/  @P1 IMAD.MOV.U32 R0, RZ, RZ, R3 ;  /* 0x000000ffff001224 */ /* 0x000fca00078e0003 */
[----:B---3--:R-:W-:-:S13]  /*0290*/  ISETP.GT.U32.AND P1, PT, R13, R0, PT ;  /* 0x000000000d00720c */ /* 0x008fda0003f24070 */
[----:B------:R-:W1:Y:S02]  /*02a0*/  @P1 LDC.64 R8, c[0x0][0x380] ;  /* 0x0000e000ff081b82 */ /* 0x000e640000000a00 */
[----:B-1----:R1:W-:Y:S04]  /*02b0*/  @P1 STG.E desc[UR10][R8.64], R13 ;  /* 0x0000000d08001986 */ /* 0x0023e8000c10190a */
[----:B--2---:R-:W2:Y:S01]  /*02c0*/  LDG.E R15, desc[UR10][R4.64+-0xc] ;  /* 0xfffff40a040f7981 */ /* 0x004ea2000c1e1900 */
[----:B------:R-:W-:-:S05]  /*02d0*/  @P1 IMAD.MOV.U32 R0, RZ, RZ, R13 ;  /* 0x000000ffff001224 */ /* 0x000fca00078e000d */
[----:B--2---:R-:W-:-:S13]  /*02e0*/  ISETP.GT.U32.AND P1, PT, R15, R0, PT ;  /* 0x000000000f00720c */ /* 0x004fda0003f24070 */
[----:B------:R-:W2:Y:S02]  /*02f0*/  @P1 LDC.64 R10, c[0x0][0x380] ;  /* 0x0000e000ff0a1b82 */ /* 0x000ea40000000a00 */
[----:B--2---:R2:W-:Y:S04]  /*0300*/  @P1 STG.E desc[UR10][R10.64], R15 ;  /* 0x0000000f0a001986 */ /* 0x0045e8000c10190a */
[----:B0-----:R-:W3:Y:S01]  /*0310*/  LDG.E R3, desc[UR10][R4.64+-0x8] ;  /* 0xfffff80a04037981 */ /* 0x001ee2000c1e1900 */
[----:B------:R-:W-:-:S04]  /*0320*/  @P1 MOV R0, R15 ;  /* 0x0000000f00001202 */ /* 0x000fc80000000f00 */
        /* <DEDUP_REMOVED lines=39> */
[----:B------:R-:W-:-:S04]  /*05a0*/  @P1 MOV R0, R13 ;  /* 0x0000000d00001202 */ /* 0x000fc80000000f00 */
[----:B--2---:R-:W-:-:S13]  /*05b0*/  ISETP.GT.U32.AND P1, PT, R15, R0, PT ;  /* 0x000000000f00720c */ /* 0x004fda0003f24070 */
[----:B------:R-:W2:Y:S02]  /*05c0*/  @P1 LDC.64 R10, c[0x0][0x380] ;  /* 0x0000e000ff0a1b82 */ /* 0x000ea40000000a00 */
[----:B--2---:R1:W-:Y:S04]  /*05d0*/  @P1 STG.E desc[UR10][R10.64], R15 ;  /* 0x0000000f0a001986 */ /* 0x0043e8000c10190a */
[----:B0-----:R0:W2:Y:S01]  /*05e0*/  LDG.E R3, desc[UR10][R4.64+0x1c] ;  /* 0x00001c0a04037981 */ /* 0x0010a2000c1e1900 */
[----:B------:R-:W-:Y:S01]  /*05f0*/  @P1 IMAD.MOV.U32 R0, RZ, RZ, R15 ;  /* 0x000000ffff001224 */ /* 0x000fe200078e000f */
[----:B------:R-:W-:-:S04]  /*0600*/  UIADD3 UR7, UPT, UPT, UR7, 0x10, URZ ;  /* 0x0000001007077890 */ /* 0x000fc8000fffe0ff */
[----:B------:R-:W-:Y:S01]  /*0610*/  UISETP.NE.AND UP0, UPT, UR7, URZ, UPT ;  /* 0x000000ff0700728c */ /* 0x000fe2000bf05270 */
[----:B0-----:R-:W-:-:S05]  /*0620*/  IADD3 R4, P2, PT, R4, 0x40, RZ ;  /* 0x0000004004047810 */ /* 0x001fca0007f5e0ff */
[----:B------:R-:W-:Y:S01]  /*0630*/  IMAD.X R5, RZ, RZ, R5, P2 ;  /* 0x000000ffff057224 */ /* 0x000fe200010e0605 */
[----:B--2---:R-:W-:-:S13]  /*0640*/  ISETP.GT.U32.AND P1, PT, R3, R0, PT ;  /* 0x000000000300720c */ /* 0x004fda0003f24070 */
[----:B------:R-:W0:Y:S01]  /*0650*/  @P1 LDC.64 R6, c[0x0][0x380] ;  /* 0x0000e000ff061b82 */ /* 0x000e220000000a00 */
[----:B------:R-:W-:Y:S01]  /*0660*/  @P1 IMAD.MOV.U32 R0, RZ, RZ, R3 ;  /* 0x000000ffff001224 */ /* 0x000fe200078e0003 */
[----:B0-----:R1:W-:Y:S01]  /*0670*/  @P1 STG.E desc[UR10][R6.64], R3 ;  /* 0x0000000306001986 */ /* 0x0013e2000c10190a */
[----:B------:R-:W-:Y:S05]  /*0680*/  BRA.U UP0, `(.L_x_4) ;  /* 0xfffffff900ac7547 */ /* 0x000fea000b83ffff */
.L_x_3:
[----:B------:R-:W-:Y:S05]  /*0690*/  @!P0 EXIT ;  /* 0x000000000000894d */ /* 0x000fea0003800000 */
[----:B------:R-:W0:Y:S01]  /*06a0*/  LDCU UR4, c[0x0][0x388] ;  /* 0x00007100ff0477ac */ /* 0x000e220008000800 */
[----:B------:R-:W-:Y:S02]  /*06b0*/  UISETP.GE.U32.AND UP0, UPT, UR8, 0x8, UPT ;  /* 0x000000080800788c */ /* 0x000fe4000bf06070 */
[----:B0-----:R-:W-:-:S06]  /*06c0*/  ULOP3.LUT UR5, UR4, 0x7, URZ, 0xc0, !UPT ;  /* 0x0000000704057892 */ /* 0x001fcc000f8ec0ff */
[----:B------:R-:W-:Y:S01]  /*06d0*/  ISETP.NE.AND P0, PT, RZ, UR5, PT ;  /* 0x00000005ff007c0c */ /* 0x000fe2000bf05270 */
[----:B------:R-:W-:-:S12]  /*06e0*/  BRA.U !UP0, `(.L_x_5) ;  /* 0x0000000108ac7547 */ /* 0x000fd8000b800000 */
[----:B------:R-:W0:Y:S02]  /*06f0*/  LDC.64 R4, c[0x0][0x380] ;  /* 0x0000e000ff047b82 */ /* 0x000e240000000a00 */
[----:B0-----:R-:W-:-:S05]  /*0700*/  IMAD.WIDE.U32 R4, R2, 0x4, R4 ;  /* 0x0000000402047825 */ /* 0x001fca00078e0004 */
        /* <DEDUP_REMOVED lines=20> */
[----:B------:R-:W-:-:S04]  /*0850*/  @P1 MOV R0, R3 ;  /* 0x0000000300001202 */ /* 0x000fc80000000f00 */
        /* <DEDUP_REMOVED lines=14> */
[----:B------:R-:W-:Y:S02]  /*0940*/  @P1 IMAD.MOV.U32 R0, RZ, RZ, R3 ;  /* 0x000000ffff001224 */ /* 0x000fe400078e0003 */
[----:B------:R-:W-:-:S03]  /*0950*/  VIADD R2, R2, 0x8 ;  /* 0x0000000802027836 */ /* 0x000fc60000000000 */
[----:B---3--:R-:W-:-:S13]  /*0960*/  ISETP.GT.U32.AND P1, PT, R13, R0, PT ;  /* 0x000000000d00720c */ /* 0x008fda0003f24070 */
[----:B------:R-:W0:Y:S01]  /*0970*/  @P1 LDC.64 R8, c[0x0][0x380] ;  /* 0x0000e000ff081b82 */ /* 0x000e220000000a00 */
[----:B------:R-:W-:Y:S01]  /*0980*/  @P1 IMAD.MOV.U32 R0, RZ, RZ, R13 ;  /* 0x000000ffff001224 */ /* 0x000fe200078e000d */
[----:B0-----:R2:W-:Y:S06]  /*0990*/  @P1 STG.E desc[UR10][R8.64], R13 ;  /* 0x0000000d08001986 */ /* 0x0015ec000c10190a */
.L_x_5:
[----:B------:R-:W-:Y:S05]  /*09a0*/  @!P0 EXIT ;  /* 0x000000000000894d */ /* 0x000fea0003800000 */
[----:B------:R-:W-:Y:S02]  /*09b0*/  UISETP.GE.U32.AND UP0, UPT, UR5, 0x4, UPT ;  /* 0x000000040500788c */ /* 0x000fe4000bf06070 */
[----:B------:R-:W-:-:S06]  /*09c0*/  ULOP3.LUT UR4, UR4, 0x3, URZ, 0xc0, !UPT ;  /* 0x0000000304047892 */ /* 0x000fcc000f8ec0ff */
[----:B------:R-:W-:Y:S01]  /*09d0*/  ISETP.NE.AND P0, PT, RZ, UR4, PT ;  /* 0x00000004ff007c0c */ /* 0x000fe2000bf05270 */
[----:B------:R-:W-:-:S12]  /*09e0*/  BRA.U !UP0, `(.L_x_6) ;  /* 0x00000001085c7547 */ /* 0x000fd8000b800000 */
[----:B------:R-:W0:Y:S02]  /*09f0*/  LDC.64 R4, c[0x0][0x380] ;  /* 0x0000e000ff047b82 */ /* 0x000e240000000a00 */
[----:B0-----:R-:W-:-:S05]  /*0a00*/  IMAD.WIDE.U32 R4, R2, 0x4, R4 ;  /* 0x0000000402047825 */ /* 0x001fca00078e0004 */
[----:B-12---:R-:W2:Y:S02]  /*0a10*/  LDG.E R3, desc[UR10][R4.64] ;  /* 0x0000000a04037981 */ /* 0x006ea4000c1e1900 */
        /* <DEDUP_REMOVED lines=9> */
[----:B------:R-:W-:-:S04]  /*0ab0*/  @P1 MOV R0, R13 ;  /* 0x0000000d00001202 */ /* 0x000fc80000000f00 */
[----:B--2---:R-:W-:-:S13]  /*0ac0*/  ISETP.GT.U32.AND P1, PT, R15, R0, PT ;  /* 0x000000000f00720c */ /* 0x004fda0003f24070 */
[----:B------:R-:W1:Y:S02]  /*0ad0*/  @P1 LDC.64 R10, c[0x0][0x380] ;  /* 0x0000e000ff0a1b82 */ /* 0x000e640000000a00 */
[----:B-1----:R3:W-:Y:S04]  /*0ae0*/  @P1 STG.E desc[UR10][R10.64], R15 ;  /* 0x0000000f0a001986 */ /* 0x0027e8000c10190a */
[----:B0-----:R-:W2:Y:S01]  /*0af0*/  LDG.E R3, desc[UR10][R4.64+0xc] ;  /* 0x00000c0a04037981 */ /* 0x001ea2000c1e1900 */
[----:B------:R-:W-:Y:S02]  /*0b00*/  @P1 IMAD.MOV.U32 R0, RZ, RZ, R15 ;  /* 0x000000ffff001224 */ /* 0x000fe400078e000f */
[----:B------:R-:W-:-:S03]  /*0b10*/  VIADD R2, R2, 0x4 ;  /* 0x0000000402027836 */ /* 0x000fc60000000000 */
[----:B--2---:R-:W-:-:S13]  /*0b20*/  ISETP.GT.U32.AND P1, PT, R3, R0, PT ;  /* 0x000000000300720c */ /* 0x004fda0003f24070 */
[----:B------:R-:W0:Y:S01]  /*0b30*/  @P1 LDC.64 R6, c[0x0][0x380] ;  /* 0x0000e000ff061b82 */ /* 0x000e220000000a00 */
[----:B------:R-:W-:Y:S01]  /*0b40*/  @P1 IMAD.MOV.U32 R0, RZ, RZ, R3 ;  /* 0x000000ffff001224 */ /* 0x000fe200078e0003 */
[----:B0-----:R3:W-:Y:S06]  /*0b50*/  @P1 STG.E desc[UR10][R6.64], R3 ;  /* 0x0000000306001986 */ /* 0x0017ec000c10190a */
.L_x_6:
[----:B------:R-:W-:Y:S05]  /*0b60*/  @!P0 EXIT ;  /* 0x000000000000894d */ /* 0x000fea0003800000 */
[----:B------:R-:W1:Y:S01]  /*0b70*/  LDC.64 R4, c[0x0][0x380] ;  /* 0x0000e000ff047b82 */ /* 0x000e620000000a00 */
[----:B------:R-:W-:Y:S01]  /*0b80*/  UIADD3 UR4, UPT, UPT, -UR4, URZ, URZ ;  /* 0x000000ff04047290 */ /* 0x000fe2000fffe1ff */
[----:B-123--:R-:W-:-:S11]  /*0b90*/  IMAD.WIDE.U32 R2, R2, 0x4, R4 ;  /* 0x0000000402027825 */ /* 0x00efd600078e0004 */
.L_x_7:
[----:B0-----:R0:W2:Y:S01]  /*0ba0*/  LDG.E R7, desc[UR10][R2.64] ;  /* 0x0000000a02077981 */ /* 0x0010a2000c1e1900 */
[----:B------:R-:W-:-:S04]  /*0bb0*/  UIADD3 UR4, UPT, UPT, UR4, 0x1, URZ ;  /* 0x0000000104047890 */ /* 0x000fc8000fffe0ff */
[----:B------:R-:W-:Y:S01]  /*0bc0*/  UISETP.NE.AND UP0, UPT, UR4, URZ, UPT ;  /* 0x000000ff0400728c */ /* 0x000fe2000bf05270 */
[----:B0-----:R-:W-:-:S05]  /*0bd0*/  IADD3 R2, P1, PT, R2, 0x4, RZ ;  /* 0x0000000402027810 */ /* 0x001fca0007f3e0ff */
[----:B------:R-:W-:Y:S01]  /*0be0*/  IMAD.X R3, RZ, RZ, R3, P1 ;  /* 0x000000ffff037224 */ /* 0x000fe200008e0603 */
[----:B--2--5:R-:W-:-:S13]  /*0bf0*/  ISETP.GT.U32.AND P0, PT, R7, R0, PT ;  /* 0x000000000700720c */ /* 0x024fda0003f04070 */
[----:B------:R-:W0:Y:S01]  /*0c00*/  @P0 LDC.64 R4, c[0x0][0x380] ;  /* 0x0000e000ff040b82 */ /* 0x000e220000000a00 */
[----:B------:R-:W-:Y:S01]  /*0c10*/  @P0 IMAD.MOV.U32 R0, RZ, RZ, R7 ;  /* 0x000000ffff000224 */ /* 0x000fe200078e0007 */
[----:B0-----:R0:W-:Y:S01]  /*0c20*/  @P0 STG.E desc[UR10][R4.64], R7 ;  /* 0x0000000704000986 */ /* 0x0011e2000c10190a */
[----:B------:R-:W-:Y:S05]  /*0c30*/  BRA.U UP0, `(.L_x_7) ;  /* 0xfffffffd00d87547 */ /* 0x000fea000b83ffff */
[----:B------:R-:W-:Y:S05]  /*0c40*/  EXIT ;  /* 0x000000000000794d */ /* 0x000fea0003800000 */
.L_x_8:
        /* <DEDUP_REMOVED lines=11> */
.L_x_10:


//--------------------- .nv.global.init           --------------------------
	.section	.nv.global.init,"aw",@progbits
.nv.global.init:
	.type		$str,@object
	.size		$str,(.L_0 - $str)
$str:
        /*0000*/ 	.byte	0x67, 0x72, 0x69, 0x64, 0x3a, 0x20, 0x25, 0x64, 0x2c, 0x20, 0x74, 0x68, 0x72, 0x65, 0x61, 0x64
        /*0010*/ 	.byte	0x49, 0x64, 0x78, 0x2e, 0x78, 0x3a, 0x20, 0x25, 0x64, 0x20, 0x62, 0x6c, 0x6f, 0x63, 0x6b, 0x44
        /*0020*/ 	.byte	0x69, 0x6d, 0x2e, 0x78, 0x3a, 0x20, 0x25, 0x64, 0x0a, 0x00
.L_0:


//--------------------- .nv.shared._Z6getMaxPjjS_ --------------------------
	.section	.nv.shared._Z6getMaxPjjS_,"aw",@nobits
	.sectionflags	@""
	.align	4
.nv.shared._Z6getMaxPjjS_:
	.zero		5120


//--------------------- .nv.shared.reserved.0     --------------------------
	.section	.nv.shared.reserved.0,"aw",@nobits
	.weak		__nv_reservedSMEM_offset_0_alias
	.size		__nv_reservedSMEM_offset_0_alias, 0, 64
	.other		__nv_reservedSMEM_offset_0_alias,@"STO_CUDA_RESERVED_SHARED STV_DEFAULT"
__nv_reservedSMEM_offset_0_alias:
	.zero		0
	.zero		64


//--------------------- .nv.constant0._Z6getMaxPjjS_ --------------------------
	.section	.nv.constant0._Z6getMaxPjjS_,"a",@progbits
	.sectionflags	@""
	.align	4
.nv.constant0._Z6getMaxPjjS_:
	.zero		920


//--------------------- .nv.constant0._Z10getMaximumPjj --------------------------
	.section	.nv.constant0._Z10getMaximumPjj,"a",@progbits
	.sectionflags	@""
	.align	4
.nv.constant0._Z10getMaximumPjj:
	.zero		908


//--------------------- SYMBOLS --------------------------

	.type		.nv.reservedSmem.offset0,@object
	.size		.nv.reservedSmem.offset0,0x4
	.type		.nv.reservedSmem.cap,@object
	.size		.nv.reservedSmem.cap,0x4
	.type		vprintf,@function
